//
// Generated by NVIDIA NVVM Compiler
//
// Compiler Build ID: CL-36424714
// Cuda compilation tools, release 13.0, V13.0.88
// Based on NVVM 20.0.0
//

.version 9.0
.target sm_100
.address_size 64

	// .globl	_Z8myKernelv
.extern .func  (.param .b32 func_retval0) vprintf
(
	.param .b64 vprintf_param_0,
	.param .b64 vprintf_param_1
)
;
.global .align 1 .b8 $str[32] = {72, 101, 108, 108, 111, 32, 102, 114, 111, 109, 32, 98, 108, 111, 99, 107, 32, 37, 100, 44, 32, 116, 104, 114, 101, 97, 100, 32, 37, 100, 10};

.visible .entry _Z8myKernelv()
{
	.local .align 8 .b8 	__local_depot0[8];
	.reg .b64 	%SP;
	.reg .b64 	%SPL;
	.reg .b32 	%r<5>;
	.reg .b64 	%rd<5>;

	mov.u64 	%SPL, __local_depot0;
	cvta.local.u64 	%SP, %SPL;
	add.u64 	%rd1, %SP, 0;
	add.u64 	%rd2, %SPL, 0;
	mov.u32 	%r1, %ctaid.x;
	mov.u32 	%r2, %tid.x;
	st.local.v2.u32 	[%rd2], {%r1, %r2};
	mov.u64 	%rd3, $str;
	cvta.global.u64 	%rd4, %rd3;
	{ // callseq 0, 0
	.param .b64 param0;
	st.param.b64 	[param0], %rd4;
	.param .b64 param1;
	st.param.b64 	[param1], %rd1;
	.param .b32 retval0;
	call.uni (retval0), 
	vprintf, 
	(
	param0, 
	param1
	);
	ld.param.b32 	%r3, [retval0];
	} // callseq 0
	ret;

}


// ===== COMPILED SASS (sm_100) =====

	.target	sm_100

	.elftype	@"ET_EXEC"


//--------------------- .note.nv.tkinfo           --------------------------
	.section	.note.nv.tkinfo,"",@"SHT_NOTE"
	.sectionflags	@"SHF_NOTE_NV_TKINFO"
	.tkinfo
        /*0018*/ 	.word	0x00000002
        /*0030*/ 	.string	""
        /*0030*/ 	.string	"ptxas"
        /*0030*/ 	.string	"Cuda compilation tools, release 13.0, V13.0.88"
        /*0030*/ 	.string	"Build cuda_13.0.r13.0/compiler.36424714_0"
        /*0030*/ 	.string	"-arch sm_100 -m 64 "



//--------------------- .note.nv.cuinfo           --------------------------
	.section	.note.nv.cuinfo,"",@"SHT_NOTE"
	.sectionflags	@"SHF_NOTE_NV_CUINFO"
        /*0018*/ 	.short	0x0002
        /*001a*/ 	.short	0x0064
        /*001c*/ 	.short	0x0082
	.zero		2


//--------------------- .nv.info                  --------------------------
	.section	.nv.info,"",@"SHT_CUDA_INFO"
	.align	4


	//----- nvinfo : EIATTR_REGCOUNT
	.align		4
        /*0000*/ 	.byte	0x04, 0x2f
        /*0002*/ 	.short	(.L_2 - .L_1)
	.align		4
.L_1:
        /*0004*/ 	.word	index@(_Z8myKernelv)
        /*0008*/ 	.word	0x00000018


	//----- nvinfo : EIATTR_FRAME_SIZE
	.align		4
.L_2:
        /*000c*/ 	.byte	0x04, 0x11
        /*000e*/ 	.short	(.L_4 - .L_3)
	.align		4
.L_3:
        /*0010*/ 	.word	index@(_Z8myKernelv)
        /*0014*/ 	.word	0x00000008


	//----- nvinfo : EIATTR_MIN_STACK_SIZE
	.align		4
.L_4:
        /*0018*/ 	.byte	0x04, 0x12
        /*001a*/ 	.short	(.L_6 - .L_5)
	.align		4
.L_5:
        /*001c*/ 	.word	index@(_Z8myKernelv)
        /*0020*/ 	.word	0x00000008
.L_6:


//--------------------- .nv.compat                --------------------------
	.section	.nv.compat,"",@"SHT_CUDA_COMPAT_INFO"
	.align	4
        /*0000*/ 	.byte	0x02, 0x09, 0x00, 0x00, 0x02, 0x02, 0x01, 0x00, 0x02, 0x05, 0x05, 0x00, 0x03, 0x07, 0x01, 0x01
        /*0010*/ 	.byte	0x02, 0x03, 0x00, 0x00, 0x02, 0x06, 0x01, 0x00, 0x04, 0x0b, 0x08, 0x00, 0x09, 0x00, 0x00, 0x00
        /*0020*/ 	.byte	0x00, 0x00, 0x00, 0x00


//--------------------- .nv.info._Z8myKernelv     --------------------------
	.section	.nv.info._Z8myKernelv,"",@"SHT_CUDA_INFO"
	.sectionflags	@""
	.align	4


	//----- nvinfo : EIATTR_CUDA_API_VERSION
	.align		4
        /*0000*/ 	.byte	0x04, 0x37
        /*0002*/ 	.short	(.L_8 - .L_7)
.L_7:
        /*0004*/ 	.word	0x00000082


	//----- nvinfo : EIATTR_SPARSE_MMA_MASK
	.align		4
.L_8:
        /*0008*/ 	.byte	0x03, 0x50
        /*000a*/ 	.short	0x0000


	//----- nvinfo : EIATTR_MAXREG_COUNT
	.align		4
        /*000c*/ 	.byte	0x03, 0x1b
        /*000e*/ 	.short	0x00ff


	//----- nvinfo : EIATTR_EXTERNS
	.align		4
        /*0010*/ 	.byte	0x04, 0x0f
        /*0012*/ 	.short	(.L_10 - .L_9)


	//   ....[0]....
	.align		4
.L_9:
        /*0014*/ 	.word	index@(vprintf)


	//----- nvinfo : EIATTR_MERCURY_ISA_VERSION
	.align		4
.L_10:
        /*0018*/ 	.byte	0x03, 0x5f
        /*001a*/ 	.short	0x0101


	//----- nvinfo : EIATTR_VRC_CTA_INIT_COUNT
	.align		4
        /*001c*/ 	.byte	0x02, 0x4a
	.zero		1
	.zero		1


	//----- nvinfo : EIATTR_SYSCALL_OFFSETS
	.align		4
        /*0020*/ 	.byte	0x04, 0x46
        /*0022*/ 	.short	(.L_12 - .L_11)


	//   ....[0]....
.L_11:
        /*0024*/ 	.word	0x000000f0


	//----- nvinfo : EIATTR_EXIT_INSTR_OFFSETS
	.align		4
.L_12:
        /*0028*/ 	.byte	0x04, 0x1c
        /*002a*/ 	.short	(.L_14 - .L_13)


	//   ....[0]....
.L_13:
        /*002c*/ 	.word	0x00000100


	//----- nvinfo : EIATTR_SW_WAR
	.align		4
.L_14:
        /*0030*/ 	.byte	0x04, 0x36
        /*0032*/ 	.short	(.L_16 - .L_15)
.L_15:
        /*0034*/ 	.word	0x00000008
.L_16:


//--------------------- .nv.callgraph             --------------------------
	.section	.nv.callgraph,"",@"SHT_CUDA_CALLGRAPH"
	.align	4
	.sectionentsize	8
	.align		4
        /*0000*/ 	.word	0x00000000
	.align		4
        /*0004*/ 	.word	0xffffffff
	.align		4
        /*0008*/ 	.word	index@(_Z8myKernelv)
	.align		4
        /*000c*/ 	.word	index@(vprintf)
	.align		4
        /*0010*/ 	.word	0x00000000
	.align		4
        /*0014*/ 	.word	0xfffffffe
	.align		4
        /*0018*/ 	.word	0x00000000
	.align		4
        /*001c*/ 	.word	0xfffffffd
	.align		4
        /*0020*/ 	.word	0x00000000
	.align		4
        /*0024*/ 	.word	0xfffffffc


//--------------------- .nv.constant4             --------------------------
	.section	.nv.constant4,"a",@progbits
	.align	8
	.align		8
.nv.constant4:
        /*0000*/ 	.dword	vprintf
	.align		8
        /*0008*/ 	.dword	$str


//--------------------- .text._Z8myKernelv        --------------------------
	.section	.text._Z8myKernelv,"ax",@progbits
	.align	128
        .global         _Z8myKernelv
        .type           _Z8myKernelv,@function
        .size           _Z8myKernelv,(.L_x_2 - _Z8myKernelv)
        .other          _Z8myKernelv,@"STO_CUDA_ENTRY STV_DEFAULT"
_Z8myKernelv:
.text._Z8myKernelv:
[----:B------:R-:W0:Y:S01]  /*0000*/  LDC R1, c[0x0][0x37c] ;  /* 0x0000df00ff017b82 */ /* 0x000e220000000800 */
[----:B------:R-:W1:Y:S01]  /*0010*/  S2R R8, SR_CTAID.X ;  /* 0x0000000000087919 */ /* 0x000e620000002500 */
[----:B0-----:R-:W-:Y:S01]  /*0020*/  VIADD R1, R1, 0xfffffff8 ;  /* 0xfffffff801017836 */ /* 0x001fe20000000000 */
[----:B------:R-:W-:Y:S01]  /*0030*/  MOV R0, 0x0 ;  /* 0x0000000000007802 */ /* 0x000fe20000000f00 */
[----:B------:R-:W0:Y:S01]  /*0040*/  LDCU UR4, c[0x0][0x2f8] ;  /* 0x00005f00ff0477ac */ /* 0x000e220008000800 */
[----:B------:R-:W1:Y:S03]  /*0050*/  S2R R9, SR_TID.X ;  /* 0x0000000000097919 */ /* 0x000e660000002100 */
[----:B------:R2:W3:Y:S01]  /*0060*/  LDC.64 R2, c[0x4][R0] ;  /* 0x0100000000027b82 */ /* 0x0004e20000000a00 */
[----:B------:R-:W4:Y:S01]  /*0070*/  LDCU.64 UR6, c[0x4][0x8] ;  /* 0x01000100ff0677ac */ /* 0x000f220008000a00 */
[----:B------:R-:W5:Y:S01]  /*0080*/  LDCU UR5, c[0x0][0x2fc] ;  /* 0x00005f80ff0577ac */ /* 0x000f620008000800 */
[----:B0-----:R-:W-:Y:S01]  /*0090*/  IADD3 R6, P0, PT, R1, UR4, RZ ;  /* 0x0000000401067c10 */ /* 0x001fe2000ff1e0ff */
[----:B----4-:R-:W-:Y:S01]  /*00a0*/  IMAD.U32 R4, RZ, RZ, UR6 ;  /* 0x00000006ff047e24 */ /* 0x010fe2000f8e00ff */
[----:B------:R-:W-:-:S03]  /*00b0*/  MOV R5, UR7 ;  /* 0x0000000700057c02 */ /* 0x000fc60008000f00 */
[----:B-----5:R-:W-:Y:S01]  /*00c0*/  IMAD.X R7, RZ, RZ, UR5, P0 ;  /* 0x00000005ff077e24 */ /* 0x020fe200080e06ff */
[----:B-1----:R2:W-:Y:S07]  /*00d0*/  STL.64 [R1], R8 ;  /* 0x0000000801007387 */ /* 0x0025ee0000100a00 */
[----:B------:R-:W-:-:S07]  /*00e0*/  LEPC R20, `(.L_x_0) ;  /* 0x000000001014794e */ /* 0x000fce0000000000 */
[----:B--23--:R-:W-:Y:S05]  /*00f0*/  CALL.ABS.NOINC R2 ;  /* 0x0000000002007343 */ /* 0x00cfea0003c00000 */
.L_x_0:
[----:B------:R-:W-:Y:S05]  /*0100*/  EXIT ;  /* 0x000000000000794d */ /* 0x000fea0003800000 */
.L_x_1:
[----:B------:R-:W-:-:S00]  /*0110*/  BRA `(.L_x_1) ;  /* 0xfffffffc00fc7947 */ /* 0x000fc0000383ffff */
[----:B------:R-:W-:-:S00]  /*0120*/  NOP ;  /* 0x0000000000007918 */ /* 0x000fc00000000000 */
        /* <DEDUP_REMOVED lines=13> */
.L_x_2:


//--------------------- .nv.global.init           --------------------------
	.section	.nv.global.init,"aw",@progbits
.nv.global.init:
	.type		$str,@object
	.size		$str,(.L_0 - $str)
$str:
        /*0000*/ 	.byte	0x48, 0x65, 0x6c, 0x6c, 0x6f, 0x20, 0x66, 0x72, 0x6f, 0x6d, 0x20, 0x62, 0x6c, 0x6f, 0x63, 0x6b
        /*0010*/ 	.byte	0x20, 0x25, 0x64, 0x2c, 0x20, 0x74, 0x68, 0x72, 0x65, 0x61, 0x64, 0x20, 0x25, 0x64, 0x0a, 0x00
.L_0:


//--------------------- .nv.shared.reserved.0     --------------------------
	.section	.nv.shared.reserved.0,"aw",@nobits
	.weak		__nv_reservedSMEM_offset_0_alias
	.size		__nv_reservedSMEM_offset_0_alias, 0, 64
	.other		__nv_reservedSMEM_offset_0_alias,@"STO_CUDA_RESERVED_SHARED STV_DEFAULT"
__nv_reservedSMEM_offset_0_alias:
	.zero		0
	.zero		64


//--------------------- .nv.constant0._Z8myKernelv --------------------------
	.section	.nv.constant0._Z8myKernelv,"a",@progbits
	.sectionflags	@""
	.align	4
.nv.constant0._Z8myKernelv:
	.zero		896


//--------------------- SYMBOLS --------------------------

	.type		.nv.reservedSmem.offset0,@object
	.size		.nv.reservedSmem.offset0,0x4
	.type		vprintf,@function
